	.headerflags	@"EF_CUDA_TEXMODE_UNIFIED EF_CUDA_64BIT_ADDRESS EF_CUDA_ACCELERATORS EF_CUDA_SM90 EF_CUDA_VIRTUAL_SM(EF_CUDA_SM90)"
	.elftype	@"ET_EXEC"


//--------------------- .nv.info                  --------------------------
	.section	.nv.info,"",@"SHT_CUDA_INFO"
	.align	4


	//----- nvinfo : EIATTR_REGCOUNT
	.align		4
        /*0000*/ 	.byte	0x04, 0x2f
        /*0002*/ 	.short	(.L_1 - .L_0)
	.align		4
.L_0:
        /*0004*/ 	.word	index@(triton_poi_fused_cat_48)
        /*0008*/ 	.word	0x00000014


	//----- nvinfo : EIATTR_MIN_STACK_SIZE
	.align		4
.L_1:
        /*000c*/ 	.byte	0x04, 0x12
        /*000e*/ 	.short	(.L_3 - .L_2)
	.align		4
.L_2:
        /*0010*/ 	.word	index@(triton_poi_fused_cat_48)
        /*0014*/ 	.word	0x00000000


	//----- nvinfo : EIATTR_FRAME_SIZE
	.align		4
.L_3:
        /*0018*/ 	.byte	0x04, 0x11
        /*001a*/ 	.short	(.L_5 - .L_4)
	.align		4
.L_4:
        /*001c*/ 	.word	index@(triton_poi_fused_cat_48)
        /*0020*/ 	.word	0x00000000


	//----- nvinfo : EIATTR_MIN_STACK_SIZE
	.align		4
.L_5:
        /*0024*/ 	.byte	0x04, 0x12
        /*0026*/ 	.short	(.L_7 - .L_6)
	.align		4
.L_6:
        /*0028*/ 	.word	index@(triton_poi_fused_cat_48)
        /*002c*/ 	.word	0x00000000
.L_7:


//--------------------- .nv.info.triton_poi_fused_cat_48 --------------------------
	.section	.nv.info.triton_poi_fused_cat_48,"",@"SHT_CUDA_INFO"
	.sectionflags	@""
	.align	4


	//----- nvinfo : EIATTR_CUDA_API_VERSION
	.align		4
        /*0000*/ 	.byte	0x04, 0x37
        /*0002*/ 	.short	(.L_9 - .L_8)
.L_8:
        /*0004*/ 	.word	0x0000007c


	//----- nvinfo : EIATTR_KPARAM_INFO
	.align		4
.L_9:
        /*0008*/ 	.byte	0x04, 0x17
        /*000a*/ 	.short	(.L_11 - .L_10)
.L_10:
        /*000c*/ 	.word	0x00000000
        /*0010*/ 	.short	0x0005
        /*0012*/ 	.short	0x0028
        /*0014*/ 	.byte	0x00, 0xf0, 0x11, 0x00


	//----- nvinfo : EIATTR_KPARAM_INFO
	.align		4
.L_11:
        /*0018*/ 	.byte	0x04, 0x17
        /*001a*/ 	.short	(.L_13 - .L_12)
.L_12:
        /*001c*/ 	.word	0x00000000
        /*0020*/ 	.short	0x0004
        /*0022*/ 	.short	0x0020
        /*0024*/ 	.byte	0x00, 0xf4, 0x21, 0x00


	//----- nvinfo : EIATTR_KPARAM_INFO
	.align		4
.L_13:
        /*0028*/ 	.byte	0x04, 0x17
        /*002a*/ 	.short	(.L_15 - .L_14)
.L_14:
        /*002c*/ 	.word	0x00000000
        /*0030*/ 	.short	0x0003
        /*0032*/ 	.short	0x0018
        /*0034*/ 	.byte	0x00, 0xf4, 0x21, 0x00


	//----- nvinfo : EIATTR_KPARAM_INFO
	.align		4
.L_15:
        /*0038*/ 	.byte	0x04, 0x17
        /*003a*/ 	.short	(.L_17 - .L_16)
.L_16:
        /*003c*/ 	.word	0x00000000
        /*0040*/ 	.short	0x0002
        /*0042*/ 	.short	0x0010
        /*0044*/ 	.byte	0x00, 0xf4, 0x21, 0x00


	//----- nvinfo : EIATTR_KPARAM_INFO
	.align		4
.L_17:
        /*0048*/ 	.byte	0x04, 0x17
        /*004a*/ 	.short	(.L_19 - .L_18)
.L_18:
        /*004c*/ 	.word	0x00000000
        /*0050*/ 	.short	0x0001
        /*0052*/ 	.short	0x0008
        /*0054*/ 	.byte	0x00, 0xf4, 0x21, 0x00


	//----- nvinfo : EIATTR_KPARAM_INFO
	.align		4
.L_19:
        /*0058*/ 	.byte	0x04, 0x17
        /*005a*/ 	.short	(.L_21 - .L_20)
.L_20:
        /*005c*/ 	.word	0x00000000
        /*0060*/ 	.short	0x0000
        /*0062*/ 	.short	0x0000
        /*0064*/ 	.byte	0x00, 0xf4, 0x21, 0x00


	//----- nvinfo : EIATTR_SPARSE_MMA_MASK
	.align		4
.L_21:
        /*0068*/ 	.byte	0x03, 0x50
        /*006a*/ 	.short	0x0000


	//----- nvinfo : EIATTR_MAXREG_COUNT
	.align		4
        /*006c*/ 	.byte	0x03, 0x1b
        /*006e*/ 	.short	0x00ff


	//----- nvinfo : EIATTR_EXIT_INSTR_OFFSETS
	.align		4
        /*0070*/ 	.byte	0x04, 0x1c
        /*0072*/ 	.short	(.L_23 - .L_22)


	//   ....[0]....
.L_22:
        /*0074*/ 	.word	0x000001f0


	//   ....[1]....
        /*0078*/ 	.word	0x00000210


	//----- nvinfo : EIATTR_REQNTID
	.align		4
.L_23:
        /*007c*/ 	.byte	0x04, 0x10
        /*007e*/ 	.short	(.L_25 - .L_24)
.L_24:
        /*0080*/ 	.word	0x00000080
        /*0084*/ 	.word	0x00000001
        /*0088*/ 	.word	0x00000001


	//----- nvinfo : EIATTR_CBANK_PARAM_SIZE
	.align		4
.L_25:
        /*008c*/ 	.byte	0x03, 0x19
        /*008e*/ 	.short	0x002c


	//----- nvinfo : EIATTR_PARAM_CBANK
	.align		4
        /*0090*/ 	.byte	0x04, 0x0a
        /*0092*/ 	.short	(.L_27 - .L_26)
	.align		4
.L_26:
        /*0094*/ 	.word	index@(.nv.constant0.triton_poi_fused_cat_48)
        /*0098*/ 	.short	0x0210
        /*009a*/ 	.short	0x002c


	//----- nvinfo : EIATTR_SW_WAR
	.align		4
.L_27:
        /*009c*/ 	.byte	0x04, 0x36
        /*009e*/ 	.short	(.L_29 - .L_28)
.L_28:
        /*00a0*/ 	.word	0x00000008
.L_29:


//--------------------- .nv.callgraph             --------------------------
	.section	.nv.callgraph,"",@"SHT_CUDA_CALLGRAPH"
	.align	4
	.sectionentsize	8
	.align		4
        /*0000*/ 	.word	0x00000000
	.align		4
        /*0004*/ 	.word	0xffffffff
	.align		4
        /*0008*/ 	.word	0x00000000
	.align		4
        /*000c*/ 	.word	0xfffffffe
	.align		4
        /*0010*/ 	.word	0x00000000
	.align		4
        /*0014*/ 	.word	0xfffffffd
	.align		4
        /*0018*/ 	.word	0x00000000
	.align		4
        /*001c*/ 	.word	0xfffffffc


//--------------------- .text.triton_poi_fused_cat_48 --------------------------
	.section	.text.triton_poi_fused_cat_48,"ax",@progbits
	.align	128
        .global         triton_poi_fused_cat_48
        .type           triton_poi_fused_cat_48,@function
        .size           triton_poi_fused_cat_48,(.L_x_1 - triton_poi_fused_cat_48)
        .other          triton_poi_fused_cat_48,@"STO_CUDA_ENTRY STV_DEFAULT"
triton_poi_fused_cat_48:
.text.triton_poi_fused_cat_48:
[----:B------:R-:W0:Y:S02]  /*0000*/  LDC R1, c[0x0][0x28] ;  /* 0x00000a00ff017b82 */ /* 0x000e240000000800 */
[----:B------:R-:W1:Y:S01]  /*0010*/  S2R R0, SR_TID.X ;  /* 0x0000000000007919 */ /* 0x000e620000002100 */
[----:B------:R-:W2:Y:S01]  /*0020*/  LDC.64 R6, c[0x0][0x210] ;  /* 0x00008400ff067b82 */ /* 0x000ea20000000a00 */
[----:B------:R-:W-:Y:S01]  /*0030*/  ULDC.64 UR4, c[0x0][0x208] ;  /* 0x0000820000047ab9 */ /* 0x000fe20000000a00 */
[----:B------:R-:W3:Y:S06]  /*0040*/  S2R R5, SR_CTAID.X ;  /* 0x0000000000057919 */ /* 0x000eec0000002500 */
[----:B------:R-:W4:Y:S08]  /*0050*/  LDC.64 R8, c[0x0][0x218] ;  /* 0x00008600ff087b82 */ /* 0x000f300000000a00 */
[----:B------:R-:W5:Y:S01]  /*0060*/  LDC.64 R10, c[0x0][0x220] ;  /* 0x00008800ff0a7b82 */ /* 0x000f620000000a00 */
[----:B-1----:R-:W-:-:S05]  /*0070*/  LOP3.LUT R0, R0, 0x7f, RZ, 0xc0, !PT ;  /* 0x0000007f00007812 */ /* 0x002fca00078ec0ff */
[----:B---3--:R-:W-:Y:S02]  /*0080*/  IMAD R5, R5, 0x80, R0 ;  /* 0x0000008005057824 */ /* 0x008fe400078e0200 */
[----:B------:R-:W-:Y:S02]  /*0090*/  IMAD.MOV.U32 R0, RZ, RZ, RZ ;  /* 0x000000ffff007224 */ /* 0x000fe400078e00ff */
[C---:B--2---:R-:W-:Y:S01]  /*00a0*/  IMAD.WIDE R6, R5.reuse, 0x4, R6 ;  /* 0x0000000405067825 */ /* 0x044fe200078e0206 */
[----:B------:R-:W-:-:S13]  /*00b0*/  ISETP.GE.AND P0, PT, R5, 0x800, PT ;  /* 0x000008000500780c */ /* 0x000fda0003f06270 */
[----:B------:R4:W2:Y:S01]  /*00c0*/  @!P0 LDG.E R0, desc[UR4][R6.64] ;  /* 0x0000000406008981 */ /* 0x0008a2000c1e1900 */
[----:B------:R-:W-:-:S04]  /*00d0*/  SHF.R.S32.HI R2, RZ, 0x1f, R5 ;  /* 0x0000001fff027819 */ /* 0x000fc80000011405 */
[----:B------:R-:W-:Y:S02]  /*00e0*/  LEA.HI R4, R2, R5, RZ, 0x9 ;  /* 0x0000000502047211 */ /* 0x000fe400078f48ff */
[----:B------:R-:W1:Y:S02]  /*00f0*/  LDC.64 R2, c[0x0][0x228] ;  /* 0x00008a00ff027b82 */ /* 0x000e640000000a00 */
[----:B------:R-:W-:Y:S02]  /*0100*/  LOP3.LUT R14, R4, 0xfffffe00, RZ, 0xc0, !PT ;  /* 0xfffffe00040e7812 */ /* 0x000fe400078ec0ff */
[----:B------:R-:W-:Y:S02]  /*0110*/  SHF.R.S32.HI R12, RZ, 0x9, R4 ;  /* 0x00000009ff0c7819 */ /* 0x000fe40000011404 */
[----:B------:R-:W-:Y:S02]  /*0120*/  IADD3 R13, R5, -R14, RZ ;  /* 0x8000000e050d7210 */ /* 0x000fe40007ffe0ff */
[----:B------:R-:W3:Y:S03]  /*0130*/  LDC.64 R4, c[0x0][0x230] ;  /* 0x00008c00ff047b82 */ /* 0x000ee60000000a00 */
[----:B------:R-:W-:-:S04]  /*0140*/  IMAD R13, R12, 0x2a00, R13 ;  /* 0x00002a000c0d7824 */ /* 0x000fc800078e020d */
[----:B------:R-:W-:Y:S02]  /*0150*/  IMAD.IADD R15, R14, 0x1, R13 ;  /* 0x000000010e0f7824 */ /* 0x000fe400078e020d */
[----:B----4-:R-:W-:-:S03]  /*0160*/  IMAD.WIDE R6, R13, 0x4, R8 ;  /* 0x000000040d067825 */ /* 0x010fc600078e0208 */
[----:B------:R-:W-:Y:S01]  /*0170*/  IADD3 R17, R14, R15, RZ ;  /* 0x0000000f0e117210 */ /* 0x000fe20007ffe0ff */
[----:B-----5:R-:W-:-:S04]  /*0180*/  IMAD.WIDE R8, R15, 0x4, R10 ;  /* 0x000000040f087825 */ /* 0x020fc800078e020a */
[----:B-1----:R-:W-:Y:S01]  /*0190*/  IMAD.WIDE R2, R17, 0x4, R2 ;  /* 0x0000000411027825 */ /* 0x002fe200078e0202 */
[----:B------:R-:W-:-:S05]  /*01a0*/  IADD3 R17, R14, R17, RZ ;  /* 0x000000110e117210 */ /* 0x000fca0007ffe0ff */
[----:B---3--:R-:W-:Y:S01]  /*01b0*/  IMAD.WIDE R4, R17, 0x4, R4 ;  /* 0x0000000411047825 */ /* 0x008fe200078e0204 */
[----:B--2---:R1:W-:Y:S04]  /*01c0*/  @!P0 STG.E desc[UR4][R6.64], R0 ;  /* 0x0000000006008986 */ /* 0x0043e8000c101904 */
[----:B------:R1:W-:Y:S04]  /*01d0*/  @!P0 STG.E desc[UR4][R8.64], R0 ;  /* 0x0000000008008986 */ /* 0x0003e8000c101904 */
[----:B------:R1:W-:Y:S01]  /*01e0*/  @!P0 STG.E desc[UR4][R2.64], R0 ;  /* 0x0000000002008986 */ /* 0x0003e2000c101904 */
[----:B------:R-:W-:Y:S05]  /*01f0*/  @P0 EXIT ;  /* 0x000000000000094d */ /* 0x000fea0003800000 */
[----:B------:R-:W-:Y:S01]  /*0200*/  STG.E desc[UR4][R4.64], R0 ;  /* 0x0000000004007986 */ /* 0x000fe2000c101904 */
[----:B------:R-:W-:Y:S05]  /*0210*/  EXIT ;  /* 0x000000000000794d */ /* 0x000fea0003800000 */
.L_x_0:
[----:B------:R-:W-:-:S00]  /*0220*/  BRA `(.L_x_0) ;  /* 0xfffffffc00fc7947 */ /* 0x000fc0000383ffff */
[----:B------:R-:W-:-:S00]  /*0230*/  NOP ;  /* 0x0000000000007918 */ /* 0x000fc00000000000 */
        /* <DEDUP_REMOVED lines=12> */
.L_x_1:


//--------------------- .nv.constant0.triton_poi_fused_cat_48 --------------------------
	.section	.nv.constant0.triton_poi_fused_cat_48,"a",@progbits
	.sectionflags	@""
	.align	4
.nv.constant0.triton_poi_fused_cat_48:
	.zero		572
